	.headerflags	@"EF_CUDA_TEXMODE_UNIFIED EF_CUDA_64BIT_ADDRESS EF_CUDA_ACCELERATORS EF_CUDA_SM90 EF_CUDA_VIRTUAL_SM(EF_CUDA_SM90)"
	.elftype	@"ET_EXEC"


//--------------------- .nv.info                  --------------------------
	.section	.nv.info,"",@"SHT_CUDA_INFO"
	.align	4


	//----- nvinfo : EIATTR_REGCOUNT
	.align		4
        /*0000*/ 	.byte	0x04, 0x2f
        /*0002*/ 	.short	(.L_3 - .L_2)
	.align		4
.L_2:
        /*0004*/ 	.word	index@(triton_poi_fused__native_batch_norm_legit_no_training_relu_14)
        /*0008*/ 	.word	0x00000011


	//----- nvinfo : EIATTR_MIN_STACK_SIZE
	.align		4
.L_3:
        /*000c*/ 	.byte	0x04, 0x12
        /*000e*/ 	.short	(.L_5 - .L_4)
	.align		4
.L_4:
        /*0010*/ 	.word	index@(triton_poi_fused__native_batch_norm_legit_no_training_relu_14)
        /*0014*/ 	.word	0x00000000


	//----- nvinfo : EIATTR_FRAME_SIZE
	.align		4
.L_5:
        /*0018*/ 	.byte	0x04, 0x11
        /*001a*/ 	.short	(.L_7 - .L_6)
	.align		4
.L_6:
        /*001c*/ 	.word	index@(triton_poi_fused__native_batch_norm_legit_no_training_relu_14)
        /*0020*/ 	.word	0x00000000


	//----- nvinfo : EIATTR_MIN_STACK_SIZE
	.align		4
.L_7:
        /*0024*/ 	.byte	0x04, 0x12
        /*0026*/ 	.short	(.L_9 - .L_8)
	.align		4
.L_8:
        /*0028*/ 	.word	index@(triton_poi_fused__native_batch_norm_legit_no_training_relu_14)
        /*002c*/ 	.word	0x00000000
.L_9:


//--------------------- .nv.info.triton_poi_fused__native_batch_norm_legit_no_training_relu_14 --------------------------
	.section	.nv.info.triton_poi_fused__native_batch_norm_legit_no_training_relu_14,"",@"SHT_CUDA_INFO"
	.sectionflags	@""
	.align	4


	//----- nvinfo : EIATTR_CUDA_API_VERSION
	.align		4
        /*0000*/ 	.byte	0x04, 0x37
        /*0002*/ 	.short	(.L_11 - .L_10)
.L_10:
        /*0004*/ 	.word	0x0000007c


	//----- nvinfo : EIATTR_KPARAM_INFO
	.align		4
.L_11:
        /*0008*/ 	.byte	0x04, 0x17
        /*000a*/ 	.short	(.L_13 - .L_12)
.L_12:
        /*000c*/ 	.word	0x00000000
        /*0010*/ 	.short	0x0006
        /*0012*/ 	.short	0x0030
        /*0014*/ 	.byte	0x00, 0xf0, 0x11, 0x00


	//----- nvinfo : EIATTR_KPARAM_INFO
	.align		4
.L_13:
        /*0018*/ 	.byte	0x04, 0x17
        /*001a*/ 	.short	(.L_15 - .L_14)
.L_14:
        /*001c*/ 	.word	0x00000000
        /*0020*/ 	.short	0x0005
        /*0022*/ 	.short	0x0028
        /*0024*/ 	.byte	0x00, 0xf4, 0x21, 0x00


	//----- nvinfo : EIATTR_KPARAM_INFO
	.align		4
.L_15:
        /*0028*/ 	.byte	0x04, 0x17
        /*002a*/ 	.short	(.L_17 - .L_16)
.L_16:
        /*002c*/ 	.word	0x00000000
        /*0030*/ 	.short	0x0004
        /*0032*/ 	.short	0x0020
        /*0034*/ 	.byte	0x00, 0xf4, 0x21, 0x00


	//----- nvinfo : EIATTR_KPARAM_INFO
	.align		4
.L_17:
        /*0038*/ 	.byte	0x04, 0x17
        /*003a*/ 	.short	(.L_19 - .L_18)
.L_18:
        /*003c*/ 	.word	0x00000000
        /*0040*/ 	.short	0x0003
        /*0042*/ 	.short	0x0018
        /*0044*/ 	.byte	0x00, 0xf4, 0x21, 0x00


	//----- nvinfo : EIATTR_KPARAM_INFO
	.align		4
.L_19:
        /*0048*/ 	.byte	0x04, 0x17
        /*004a*/ 	.short	(.L_21 - .L_20)
.L_20:
        /*004c*/ 	.word	0x00000000
        /*0050*/ 	.short	0x0002
        /*0052*/ 	.short	0x0010
        /*0054*/ 	.byte	0x00, 0xf4, 0x21, 0x00


	//----- nvinfo : EIATTR_KPARAM_INFO
	.align		4
.L_21:
        /*0058*/ 	.byte	0x04, 0x17
        /*005a*/ 	.short	(.L_23 - .L_22)
.L_22:
        /*005c*/ 	.word	0x00000000
        /*0060*/ 	.short	0x0001
        /*0062*/ 	.short	0x0008
        /*0064*/ 	.byte	0x00, 0xf4, 0x21, 0x00


	//----- nvinfo : EIATTR_KPARAM_INFO
	.align		4
.L_23:
        /*0068*/ 	.byte	0x04, 0x17
        /*006a*/ 	.short	(.L_25 - .L_24)
.L_24:
        /*006c*/ 	.word	0x00000000
        /*0070*/ 	.short	0x0000
        /*0072*/ 	.short	0x0000
        /*0074*/ 	.byte	0x00, 0xf4, 0x21, 0x00


	//----- nvinfo : EIATTR_SPARSE_MMA_MASK
	.align		4
.L_25:
        /*0078*/ 	.byte	0x03, 0x50
        /*007a*/ 	.short	0x0000


	//----- nvinfo : EIATTR_MAXREG_COUNT
	.align		4
        /*007c*/ 	.byte	0x03, 0x1b
        /*007e*/ 	.short	0x00ff


	//----- nvinfo : EIATTR_EXIT_INSTR_OFFSETS
	.align		4
        /*0080*/ 	.byte	0x04, 0x1c
        /*0082*/ 	.short	(.L_27 - .L_26)


	//   ....[0]....
.L_26:
        /*0084*/ 	.word	0x00000360


	//----- nvinfo : EIATTR_REQNTID
	.align		4
.L_27:
        /*0088*/ 	.byte	0x04, 0x10
        /*008a*/ 	.short	(.L_29 - .L_28)
.L_28:
        /*008c*/ 	.word	0x00000080
        /*0090*/ 	.word	0x00000001
        /*0094*/ 	.word	0x00000001


	//----- nvinfo : EIATTR_CBANK_PARAM_SIZE
	.align		4
.L_29:
        /*0098*/ 	.byte	0x03, 0x19
        /*009a*/ 	.short	0x0034


	//----- nvinfo : EIATTR_PARAM_CBANK
	.align		4
        /*009c*/ 	.byte	0x04, 0x0a
        /*009e*/ 	.short	(.L_31 - .L_30)
	.align		4
.L_30:
        /*00a0*/ 	.word	index@(.nv.constant0.triton_poi_fused__native_batch_norm_legit_no_training_relu_14)
        /*00a4*/ 	.short	0x0210
        /*00a6*/ 	.short	0x0034


	//----- nvinfo : EIATTR_SW_WAR
	.align		4
.L_31:
        /*00a8*/ 	.byte	0x04, 0x36
        /*00aa*/ 	.short	(.L_33 - .L_32)
.L_32:
        /*00ac*/ 	.word	0x00000008
.L_33:


//--------------------- .nv.callgraph             --------------------------
	.section	.nv.callgraph,"",@"SHT_CUDA_CALLGRAPH"
	.align	4
	.sectionentsize	8
	.align		4
        /*0000*/ 	.word	0x00000000
	.align		4
        /*0004*/ 	.word	0xffffffff
	.align		4
        /*0008*/ 	.word	0x00000000
	.align		4
        /*000c*/ 	.word	0xfffffffe
	.align		4
        /*0010*/ 	.word	0x00000000
	.align		4
        /*0014*/ 	.word	0xfffffffd
	.align		4
        /*0018*/ 	.word	0x00000000
	.align		4
        /*001c*/ 	.word	0xfffffffc


//--------------------- .nv.constant4             --------------------------
	.section	.nv.constant4,"a",@progbits
	.align	8
	.align		8
.nv.constant4:
        /*0000*/ 	.dword	_$_str
	.align		8
        /*0008*/ 	.dword	_$_str_$_2


//--------------------- .text.triton_poi_fused__native_batch_norm_legit_no_training_relu_14 --------------------------
	.section	.text.triton_poi_fused__native_batch_norm_legit_no_training_relu_14,"ax",@progbits
	.align	128
        .global         triton_poi_fused__native_batch_norm_legit_no_training_relu_14
        .type           triton_poi_fused__native_batch_norm_legit_no_training_relu_14,@function
        .size           triton_poi_fused__native_batch_norm_legit_no_training_relu_14,(.L_x_1 - triton_poi_fused__native_batch_norm_legit_no_training_relu_14)
        .other          triton_poi_fused__native_batch_norm_legit_no_training_relu_14,@"STO_CUDA_ENTRY STV_DEFAULT"
triton_poi_fused__native_batch_norm_legit_no_training_relu_14:
.text.triton_poi_fused__native_batch_norm_legit_no_training_relu_14:
[----:B------:R-:W-:Y:S01]  /*0000*/  LDC R1, c[0x0][0x28] ;  /* 0x00000a00ff017b82 */ /* 0x000fe20000000800 */
[----:B------:R-:W1:Y:S07]  /*0010*/  S2R R0, SR_TID.X ;  /* 0x0000000000007919 */ /* 0x000e6e0000002100 */
[----:B------:R-:W2:Y:S01]  /*0020*/  LDC.64 R6, c[0x0][0x220] ;  /* 0x00008800ff067b82 */ /* 0x000ea20000000a00 */
[----:B------:R-:W-:Y:S01]  /*0030*/  ULDC.64 UR4, c[0x0][0x208] ;  /* 0x0000820000047ab9 */ /* 0x000fe20000000a00 */
[----:B------:R-:W3:Y:S06]  /*0040*/  S2R R5, SR_CTAID.X ;  /* 0x0000000000057919 */ /* 0x000eec0000002500 */
[----:B------:R-:W4:Y:S08]  /*0050*/  LDC.64 R8, c[0x0][0x228] ;  /* 0x00008a00ff087b82 */ /* 0x000f300000000a00 */
[----:B------:R-:W5:Y:S01]  /*0060*/  LDC.64 R10, c[0x0][0x230] ;  /* 0x00008c00ff0a7b82 */ /* 0x000f620000000a00 */
[----:B-1----:R-:W-:-:S02]  /*0070*/  SHF.L.U32 R0, R0, 0x1, RZ ;  /* 0x0000000100007819 */ /* 0x002fc400000006ff */
[----:B---3--:R-:W-:Y:S02]  /*0080*/  SHF.R.S32.HI R3, RZ, 0x17, R5 ;  /* 0x00000017ff037819 */ /* 0x008fe40000011405 */
[----:B------:R-:W-:Y:S02]  /*0090*/  LOP3.LUT R0, R0, 0xfe, RZ, 0xc0, !PT ;  /* 0x000000fe00007812 */ /* 0x000fe400078ec0ff */
[----:B------:R-:W-:Y:S02]  /*00a0*/  SGXT R3, R3, 0x1 ;  /* 0x000000010303781a */ /* 0x000fe40000000200 */
[----:B------:R-:W-:Y:S02]  /*00b0*/  LEA R0, R5, R0, 0x8 ;  /* 0x0000000005007211 */ /* 0x000fe400078e40ff */
[----:B------:R-:W1:Y:S02]  /*00c0*/  LDC.64 R4, c[0x0][0x218] ;  /* 0x00008600ff047b82 */ /* 0x000e640000000a00 */
[----:B------:R-:W-:-:S04]  /*00d0*/  LEA.HI R3, R3, R0, RZ, 0x2 ;  /* 0x0000000003037211 */ /* 0x000fc800078f10ff */
[--C-:B------:R-:W-:Y:S02]  /*00e0*/  SHF.R.S32.HI R2, RZ, 0x2, R3.reuse ;  /* 0x00000002ff027819 */ /* 0x100fe40000011403 */
[----:B------:R-:W-:-:S04]  /*00f0*/  SHF.R.S32.HI R3, RZ, 0x1f, R3 ;  /* 0x0000001fff037819 */ /* 0x000fc80000011403 */
[----:B------:R-:W-:-:S04]  /*0100*/  LEA.HI R3, R3, R2, RZ, 0xb ;  /* 0x0000000203037211 */ /* 0x000fc800078f58ff */
[----:B------:R-:W-:-:S04]  /*0110*/  LOP3.LUT R3, R3, 0xfffff800, RZ, 0xc0, !PT ;  /* 0xfffff80003037812 */ /* 0x000fc800078ec0ff */
[----:B------:R-:W-:Y:S02]  /*0120*/  IADD3 R13, R2, -R3, RZ ;  /* 0x80000003020d7210 */ /* 0x000fe40007ffe0ff */
[----:B------:R-:W3:Y:S03]  /*0130*/  LDC.64 R2, c[0x0][0x210] ;  /* 0x00008400ff027b82 */ /* 0x000ee60000000a00 */
[----:B--2---:R-:W-:-:S06]  /*0140*/  IMAD.WIDE R6, R13, 0x4, R6 ;  /* 0x000000040d067825 */ /* 0x004fcc00078e0206 */
[----:B------:R-:W2:Y:S01]  /*0150*/  LDG.E.EL R6, desc[UR4][R6.64] ;  /* 0x0000000406067981 */ /* 0x000ea2000c2e1900 */
[----:B-1----:R-:W-:-:S05]  /*0160*/  IMAD.WIDE R4, R13, 0x4, R4 ;  /* 0x000000040d047825 */ /* 0x002fca00078e0204 */
[----:B------:R1:W2:Y:S01]  /*0170*/  LDG.E.EL R12, desc[UR4][R4.64] ;  /* 0x00000004040c7981 */ /* 0x0002a2000c2e1900 */
[----:B---3--:R-:W-:Y:S01]  /*0180*/  IMAD.WIDE R2, R0, 0x4, R2 ;  /* 0x0000000400027825 */ /* 0x008fe200078e0202 */
[----:B------:R-:W-:Y:S01]  /*0190*/  HFMA2.MMA R14, -RZ, RZ, 1.625, 0 ;  /* 0x3e800000ff0e7435 */ /* 0x000fe200000001ff */
[----:B-1----:R-:W1:Y:S04]  /*01a0*/  LDC.64 R4, c[0x0][0x238] ;  /* 0x00008e00ff047b82 */ /* 0x002e680000000a00 */
[----:B------:R-:W3:Y:S01]  /*01b0*/  LDG.E.64 R2, desc[UR4][R2.64] ;  /* 0x0000000402027981 */ /* 0x000ee2000c1e1b00 */
[----:B----4-:R-:W-:-:S04]  /*01c0*/  IMAD.WIDE R8, R13, 0x4, R8 ;  /* 0x000000040d087825 */ /* 0x010fc800078e0208 */
[----:B-----5:R-:W-:Y:S02]  /*01d0*/  IMAD.WIDE R10, R13, 0x4, R10 ;  /* 0x000000040d0a7825 */ /* 0x020fe400078e020a */
[----:B------:R-:W4:Y:S04]  /*01e0*/  LDG.E.EL R8, desc[UR4][R8.64] ;  /* 0x0000000408087981 */ /* 0x000f28000c2e1900 */
[----:B------:R-:W4:Y:S01]  /*01f0*/  LDG.E.EL R11, desc[UR4][R10.64] ;  /* 0x000000040a0b7981 */ /* 0x000f22000c2e1900 */
[----:B-1----:R-:W-:-:S04]  /*0200*/  IMAD.WIDE R4, R0, 0x4, R4 ;  /* 0x0000000400047825 */ /* 0x002fc800078e0204 */
[----:B--2---:R-:W-:-:S04]  /*0210*/  FADD R6, R6, 9.9999997473787516356e-06 ;  /* 0x3727c5ac06067421 */ /* 0x004fc80000000000 */
[----:B------:R-:W1:Y:S02]  /*0220*/  MUFU.SQRT R7, R6 ;  /* 0x0000000600077308 */ /* 0x000e640000002000 */
[C---:B-1----:R-:W-:Y:S02]  /*0230*/  FSETP.GT.AND P0, PT, R7.reuse, 8.50705917302346158658e+37, PT ;  /* 0x7e8000000700780b */ /* 0x042fe40003f04000 */
[----:B------:R-:W-:-:S11]  /*0240*/  FSETP.GEU.AND P1, PT, R7, 1.175494350822287508e-38, PT ;  /* 0x008000000700780b */ /* 0x000fd60003f2e000 */
[----:B------:R-:W-:-:S04]  /*0250*/  @P0 FMUL R7, R7, 0.25 ;  /* 0x3e80000007070820 */ /* 0x000fc80000400000 */
[----:B------:R-:W-:-:S06]  /*0260*/  @!P1 FMUL R7, R7, 16777216 ;  /* 0x4b80000007079820 */ /* 0x000fcc0000400000 */
[----:B------:R-:W1:Y:S01]  /*0270*/  MUFU.RCP R7, R7 ;  /* 0x0000000700077308 */ /* 0x000e620000001000 */
[----:B------:R-:W-:Y:S01]  /*0280*/  FSEL R14, R14, 1, P0 ;  /* 0x3f8000000e0e7808 */ /* 0x000fe20000000000 */
[----:B---3--:R-:W-:-:S04]  /*0290*/  FADD R2, R2, -R12 ;  /* 0x8000000c02027221 */ /* 0x008fc80000000000 */
[----:B------:R-:W-:Y:S01]  /*02a0*/  @!P1 FMUL R14, R14, 16777216 ;  /* 0x4b8000000e0e9820 */ /* 0x000fe20000400000 */
[----:B------:R-:W-:-:S03]  /*02b0*/  FADD R3, R3, -R12 ;  /* 0x8000000c03037221 */ /* 0x000fc60000000000 */
[----:B-1----:R-:W-:-:S04]  /*02c0*/  FMUL R14, R7, R14 ;  /* 0x0000000e070e7220 */ /* 0x002fc80000400000 */
[-C--:B------:R-:W-:Y:S01]  /*02d0*/  FMUL R2, R2, R14.reuse ;  /* 0x0000000e02027220 */ /* 0x080fe20000400000 */
[----:B------:R-:W-:-:S03]  /*02e0*/  FMUL R14, R3, R14 ;  /* 0x0000000e030e7220 */ /* 0x000fc60000400000 */
[C-C-:B----4-:R-:W-:Y:S01]  /*02f0*/  FFMA R2, R8.reuse, R2, R11.reuse ;  /* 0x0000000208027223 */ /* 0x150fe2000000000b */
[----:B------:R-:W-:-:S04]  /*0300*/  FFMA R14, R8, R14, R11 ;  /* 0x0000000e080e7223 */ /* 0x000fc8000000000b */
[----:B------:R-:W-:Y:S02]  /*0310*/  FSETP.GEU.AND P0, PT, R2, RZ, PT ;  /* 0x000000ff0200720b */ /* 0x000fe40003f0e000 */
[----:B------:R-:W-:Y:S02]  /*0320*/  FSETP.GEU.AND P1, PT, R14, RZ, PT ;  /* 0x000000ff0e00720b */ /* 0x000fe40003f2e000 */
[----:B------:R-:W-:Y:S02]  /*0330*/  FSEL R2, R2, RZ, P0 ;  /* 0x000000ff02027208 */ /* 0x000fe40000000000 */
[----:B------:R-:W-:-:S05]  /*0340*/  FSEL R3, R14, RZ, P1 ;  /* 0x000000ff0e037208 */ /* 0x000fca0000800000 */
[----:B------:R-:W-:Y:S01]  /*0350*/  STG.E.64 desc[UR4][R4.64], R2 ;  /* 0x0000000204007986 */ /* 0x000fe2000c101b04 */
[----:B------:R-:W-:Y:S05]  /*0360*/  EXIT ;  /* 0x000000000000794d */ /* 0x000fea0003800000 */
.L_x_0:
[----:B------:R-:W-:-:S00]  /*0370*/  BRA `(.L_x_0) ;  /* 0xfffffffc00fc7947 */ /* 0x000fc0000383ffff */
[----:B------:R-:W-:-:S00]  /*0380*/  NOP ;  /* 0x0000000000007918 */ /* 0x000fc00000000000 */
[----:B------:R-:W-:-:S00]  /*0390*/  NOP ;  /* 0x0000000000007918 */ /* 0x000fc00000000000 */
[----:B------:R-:W-:-:S00]  /*03a0*/  NOP ;  /* 0x0000000000007918 */ /* 0x000fc00000000000 */
[----:B------:R-:W-:-:S00]  /*03b0*/  NOP ;  /* 0x0000000000007918 */ /* 0x000fc00000000000 */
[----:B------:R-:W-:-:S00]  /*03c0*/  NOP ;  /* 0x0000000000007918 */ /* 0x000fc00000000000 */
[----:B------:R-:W-:-:S00]  /*03d0*/  NOP ;  /* 0x0000000000007918 */ /* 0x000fc00000000000 */
[----:B------:R-:W-:-:S00]  /*03e0*/  NOP ;  /* 0x0000000000007918 */ /* 0x000fc00000000000 */
[----:B------:R-:W-:-:S00]  /*03f0*/  NOP ;  /* 0x0000000000007918 */ /* 0x000fc00000000000 */
.L_x_1:


//--------------------- .nv.global.init           --------------------------
	.section	.nv.global.init,"aw",@progbits
.nv.global.init:
	.type		_$_str,@object
	.size		_$_str,(_$_str_$_2 - _$_str)
_$_str:
        /*0000*/ 	.byte	0x5f, 0x5f, 0x43, 0x55, 0x44, 0x41, 0x5f, 0x46, 0x54, 0x5a, 0x00
	.type		_$_str_$_2,@object
	.size		_$_str_$_2,(.L_1 - _$_str_$_2)
_$_str_$_2:
        /*000b*/ 	.byte	0x5f, 0x5f, 0x43, 0x55, 0x44, 0x41, 0x5f, 0x50, 0x52, 0x45, 0x43, 0x5f, 0x53, 0x51, 0x52, 0x54
        /*001b*/ 	.byte	0x00
.L_1:


//--------------------- .nv.constant0.triton_poi_fused__native_batch_norm_legit_no_training_relu_14 --------------------------
	.section	.nv.constant0.triton_poi_fused__native_batch_norm_legit_no_training_relu_14,"a",@progbits
	.sectionflags	@""
	.align	4
.nv.constant0.triton_poi_fused__native_batch_norm_legit_no_training_relu_14:
	.zero		580
